	.headerflags	@"EF_CUDA_TEXMODE_UNIFIED EF_CUDA_64BIT_ADDRESS EF_CUDA_ACCELERATORS EF_CUDA_SM90 EF_CUDA_VIRTUAL_SM(EF_CUDA_SM90)"
	.elftype	@"ET_EXEC"


//--------------------- .nv.info                  --------------------------
	.section	.nv.info,"",@"SHT_CUDA_INFO"
	.align	4


	//----- nvinfo : EIATTR_REGCOUNT
	.align		4
        /*0000*/ 	.byte	0x04, 0x2f
        /*0002*/ 	.short	(.L_2 - .L_1)
	.align		4
.L_1:
        /*0004*/ 	.word	index@(triton_per_fused_eq_lift_fresh_lt_maximum_mul_rsqrt_sub_var_mean_4)
        /*0008*/ 	.word	0x00000016


	//----- nvinfo : EIATTR_MIN_STACK_SIZE
	.align		4
.L_2:
        /*000c*/ 	.byte	0x04, 0x12
        /*000e*/ 	.short	(.L_4 - .L_3)
	.align		4
.L_3:
        /*0010*/ 	.word	index@(triton_per_fused_eq_lift_fresh_lt_maximum_mul_rsqrt_sub_var_mean_4)
        /*0014*/ 	.word	0x00000000


	//----- nvinfo : EIATTR_FRAME_SIZE
	.align		4
.L_4:
        /*0018*/ 	.byte	0x04, 0x11
        /*001a*/ 	.short	(.L_6 - .L_5)
	.align		4
.L_5:
        /*001c*/ 	.word	index@(triton_per_fused_eq_lift_fresh_lt_maximum_mul_rsqrt_sub_var_mean_4)
        /*0020*/ 	.word	0x00000000


	//----- nvinfo : EIATTR_MIN_STACK_SIZE
	.align		4
.L_6:
        /*0024*/ 	.byte	0x04, 0x12
        /*0026*/ 	.short	(.L_8 - .L_7)
	.align		4
.L_7:
        /*0028*/ 	.word	index@(triton_per_fused_eq_lift_fresh_lt_maximum_mul_rsqrt_sub_var_mean_4)
        /*002c*/ 	.word	0x00000000
.L_8:


//--------------------- .nv.info.triton_per_fused_eq_lift_fresh_lt_maximum_mul_rsqrt_sub_var_mean_4 --------------------------
	.section	.nv.info.triton_per_fused_eq_lift_fresh_lt_maximum_mul_rsqrt_sub_var_mean_4,"",@"SHT_CUDA_INFO"
	.sectionflags	@""
	.align	4


	//----- nvinfo : EIATTR_CUDA_API_VERSION
	.align		4
        /*0000*/ 	.byte	0x04, 0x37
        /*0002*/ 	.short	(.L_10 - .L_9)
.L_9:
        /*0004*/ 	.word	0x0000007c


	//----- nvinfo : EIATTR_KPARAM_INFO
	.align		4
.L_10:
        /*0008*/ 	.byte	0x04, 0x17
        /*000a*/ 	.short	(.L_12 - .L_11)
.L_11:
        /*000c*/ 	.word	0x00000000
        /*0010*/ 	.short	0x0009
        /*0012*/ 	.short	0x0044
        /*0014*/ 	.byte	0x00, 0xf0, 0x11, 0x00


	//----- nvinfo : EIATTR_KPARAM_INFO
	.align		4
.L_12:
        /*0018*/ 	.byte	0x04, 0x17
        /*001a*/ 	.short	(.L_14 - .L_13)
.L_13:
        /*001c*/ 	.word	0x00000000
        /*0020*/ 	.short	0x0008
        /*0022*/ 	.short	0x0040
        /*0024*/ 	.byte	0x00, 0xf0, 0x11, 0x00


	//----- nvinfo : EIATTR_KPARAM_INFO
	.align		4
.L_14:
        /*0028*/ 	.byte	0x04, 0x17
        /*002a*/ 	.short	(.L_16 - .L_15)
.L_15:
        /*002c*/ 	.word	0x00000000
        /*0030*/ 	.short	0x0007
        /*0032*/ 	.short	0x0038
        /*0034*/ 	.byte	0x00, 0xf4, 0x21, 0x00


	//----- nvinfo : EIATTR_KPARAM_INFO
	.align		4
.L_16:
        /*0038*/ 	.byte	0x04, 0x17
        /*003a*/ 	.short	(.L_18 - .L_17)
.L_17:
        /*003c*/ 	.word	0x00000000
        /*0040*/ 	.short	0x0006
        /*0042*/ 	.short	0x0030
        /*0044*/ 	.byte	0x00, 0xf4, 0x21, 0x00


	//----- nvinfo : EIATTR_KPARAM_INFO
	.align		4
.L_18:
        /*0048*/ 	.byte	0x04, 0x17
        /*004a*/ 	.short	(.L_20 - .L_19)
.L_19:
        /*004c*/ 	.word	0x00000000
        /*0050*/ 	.short	0x0005
        /*0052*/ 	.short	0x0028
        /*0054*/ 	.byte	0x00, 0xf4, 0x21, 0x00


	//----- nvinfo : EIATTR_KPARAM_INFO
	.align		4
.L_20:
        /*0058*/ 	.byte	0x04, 0x17
        /*005a*/ 	.short	(.L_22 - .L_21)
.L_21:
        /*005c*/ 	.word	0x00000000
        /*0060*/ 	.short	0x0004
        /*0062*/ 	.short	0x0020
        /*0064*/ 	.byte	0x00, 0xf4, 0x21, 0x00


	//----- nvinfo : EIATTR_KPARAM_INFO
	.align		4
.L_22:
        /*0068*/ 	.byte	0x04, 0x17
        /*006a*/ 	.short	(.L_24 - .L_23)
.L_23:
        /*006c*/ 	.word	0x00000000
        /*0070*/ 	.short	0x0003
        /*0072*/ 	.short	0x0018
        /*0074*/ 	.byte	0x00, 0xf4, 0x21, 0x00


	//----- nvinfo : EIATTR_KPARAM_INFO
	.align		4
.L_24:
        /*0078*/ 	.byte	0x04, 0x17
        /*007a*/ 	.short	(.L_26 - .L_25)
.L_25:
        /*007c*/ 	.word	0x00000000
        /*0080*/ 	.short	0x0002
        /*0082*/ 	.short	0x0010
        /*0084*/ 	.byte	0x00, 0xf4, 0x21, 0x00


	//----- nvinfo : EIATTR_KPARAM_INFO
	.align		4
.L_26:
        /*0088*/ 	.byte	0x04, 0x17
        /*008a*/ 	.short	(.L_28 - .L_27)
.L_27:
        /*008c*/ 	.word	0x00000000
        /*0090*/ 	.short	0x0001
        /*0092*/ 	.short	0x0008
        /*0094*/ 	.byte	0x00, 0xf0, 0x21, 0x00


	//----- nvinfo : EIATTR_KPARAM_INFO
	.align		4
.L_28:
        /*0098*/ 	.byte	0x04, 0x17
        /*009a*/ 	.short	(.L_30 - .L_29)
.L_29:
        /*009c*/ 	.word	0x00000000
        /*00a0*/ 	.short	0x0000
        /*00a2*/ 	.short	0x0000
        /*00a4*/ 	.byte	0x00, 0xf4, 0x21, 0x00


	//----- nvinfo : EIATTR_SPARSE_MMA_MASK
	.align		4
.L_30:
        /*00a8*/ 	.byte	0x03, 0x50
        /*00aa*/ 	.short	0x0000


	//----- nvinfo : EIATTR_MAXREG_COUNT
	.align		4
        /*00ac*/ 	.byte	0x03, 0x1b
        /*00ae*/ 	.short	0x00ff


	//----- nvinfo : EIATTR_COOP_GROUP_MASK_REGIDS
	.align		4
        /*00b0*/ 	.byte	0x04, 0x29
        /*00b2*/ 	.short	(.L_32 - .L_31)


	//   ....[0]....
.L_31:
        /*00b4*/ 	.word	0xffffffff


	//   ....[1]....
        /*00b8*/ 	.word	0xffffffff


	//   ....[2]....
        /*00bc*/ 	.word	0xffffffff


	//   ....[3]....
        /*00c0*/ 	.word	0xffffffff


	//   ....[4]....
        /*00c4*/ 	.word	0xffffffff


	//   ....[5]....
        /*00c8*/ 	.word	0xffffffff


	//   ....[6]....
        /*00cc*/ 	.word	0xffffffff


	//   ....[7]....
        /*00d0*/ 	.word	0xffffffff


	//   ....[8]....
        /*00d4*/ 	.word	0xffffffff


	//   ....[9]....
        /*00d8*/ 	.word	0xffffffff


	//   ....[10]....
        /*00dc*/ 	.word	0xffffffff


	//   ....[11]....
        /*00e0*/ 	.word	0xffffffff


	//----- nvinfo : EIATTR_COOP_GROUP_INSTR_OFFSETS
	.align		4
.L_32:
        /*00e4*/ 	.byte	0x04, 0x28
        /*00e6*/ 	.short	(.L_34 - .L_33)


	//   ....[0]....
.L_33:
        /*00e8*/ 	.word	0x00000140


	//   ....[1]....
        /*00ec*/ 	.word	0x00000170


	//   ....[2]....
        /*00f0*/ 	.word	0x000001a0


	//   ....[3]....
        /*00f4*/ 	.word	0x000001c0


	//   ....[4]....
        /*00f8*/ 	.word	0x000001f0


	//   ....[5]....
        /*00fc*/ 	.word	0x000002a0


	//   ....[6]....
        /*0100*/ 	.word	0x00000330


	//   ....[7]....
        /*0104*/ 	.word	0x00000350


	//   ....[8]....
        /*0108*/ 	.word	0x00000370


	//   ....[9]....
        /*010c*/ 	.word	0x000003a0


	//   ....[10]....
        /*0110*/ 	.word	0x000003c0


	//   ....[11]....
        /*0114*/ 	.word	0x00000420


	//----- nvinfo : EIATTR_EXIT_INSTR_OFFSETS
	.align		4
.L_34:
        /*0118*/ 	.byte	0x04, 0x1c
        /*011a*/ 	.short	(.L_36 - .L_35)


	//   ....[0]....
.L_35:
        /*011c*/ 	.word	0x00000670


	//   ....[1]....
        /*0120*/ 	.word	0x00000690


	//----- nvinfo : EIATTR_REQNTID
	.align		4
.L_36:
        /*0124*/ 	.byte	0x04, 0x10
        /*0126*/ 	.short	(.L_38 - .L_37)
.L_37:
        /*0128*/ 	.word	0x00000040
        /*012c*/ 	.word	0x00000001
        /*0130*/ 	.word	0x00000001


	//----- nvinfo : EIATTR_CBANK_PARAM_SIZE
	.align		4
.L_38:
        /*0134*/ 	.byte	0x03, 0x19
        /*0136*/ 	.short	0x0048


	//----- nvinfo : EIATTR_PARAM_CBANK
	.align		4
        /*0138*/ 	.byte	0x04, 0x0a
        /*013a*/ 	.short	(.L_40 - .L_39)
	.align		4
.L_39:
        /*013c*/ 	.word	index@(.nv.constant0.triton_per_fused_eq_lift_fresh_lt_maximum_mul_rsqrt_sub_var_mean_4)
        /*0140*/ 	.short	0x0210
        /*0142*/ 	.short	0x0048


	//----- nvinfo : EIATTR_SW_WAR
	.align		4
.L_40:
        /*0144*/ 	.byte	0x04, 0x36
        /*0146*/ 	.short	(.L_42 - .L_41)
.L_41:
        /*0148*/ 	.word	0x00000008
.L_42:


//--------------------- .nv.callgraph             --------------------------
	.section	.nv.callgraph,"",@"SHT_CUDA_CALLGRAPH"
	.align	4
	.sectionentsize	8
	.align		4
        /*0000*/ 	.word	0x00000000
	.align		4
        /*0004*/ 	.word	0xffffffff
	.align		4
        /*0008*/ 	.word	0x00000000
	.align		4
        /*000c*/ 	.word	0xfffffffe
	.align		4
        /*0010*/ 	.word	0x00000000
	.align		4
        /*0014*/ 	.word	0xfffffffd
	.align		4
        /*0018*/ 	.word	0x00000000
	.align		4
        /*001c*/ 	.word	0xfffffffc


//--------------------- .nv.constant4             --------------------------
	.section	.nv.constant4,"a",@progbits
	.align	8
	.align		8
.nv.constant4:
        /*0000*/ 	.dword	_$_str


//--------------------- .text.triton_per_fused_eq_lift_fresh_lt_maximum_mul_rsqrt_sub_var_mean_4 --------------------------
	.section	.text.triton_per_fused_eq_lift_fresh_lt_maximum_mul_rsqrt_sub_var_mean_4,"ax",@progbits
	.sectionflags	@"SHF_BARRIERS=1"
	.align	128
        .global         triton_per_fused_eq_lift_fresh_lt_maximum_mul_rsqrt_sub_var_mean_4
        .type           triton_per_fused_eq_lift_fresh_lt_maximum_mul_rsqrt_sub_var_mean_4,@function
        .size           triton_per_fused_eq_lift_fresh_lt_maximum_mul_rsqrt_sub_var_mean_4,(.L_x_1 - triton_per_fused_eq_lift_fresh_lt_maximum_mul_rsqrt_sub_var_mean_4)
        .other          triton_per_fused_eq_lift_fresh_lt_maximum_mul_rsqrt_sub_var_mean_4,@"STO_CUDA_ENTRY STV_DEFAULT"
triton_per_fused_eq_lift_fresh_lt_maximum_mul_rsqrt_sub_var_mean_4:
.text.triton_per_fused_eq_lift_fresh_lt_maximum_mul_rsqrt_sub_var_mean_4:
[----:B------:R-:W0:Y:S02]  /*0000*/  LDC R1, c[0x0][0x28] ;  /* 0x00000a00ff017b82 */ /* 0x000e240000000800 */
[----:B------:R-:W1:Y:S01]  /*0010*/  S2R R16, SR_TID.X ;  /* 0x0000000000107919 */ /* 0x000e620000002100 */
[----:B------:R-:W2:Y:S01]  /*0020*/  LDC.64 R8, c[0x0][0x210] ;  /* 0x00008400ff087b82 */ /* 0x000ea20000000a00 */
[----:B------:R-:W-:Y:S01]  /*0030*/  HFMA2.MMA R4, -RZ, RZ, 0, 0 ;  /* 0x00000000ff047435 */ /* 0x000fe200000001ff */
[----:B------:R-:W-:Y:S01]  /*0040*/  ULDC.64 UR6, c[0x0][0x208] ;  /* 0x0000820000067ab9 */ /* 0x000fe20000000a00 */
[----:B------:R-:W3:Y:S05]  /*0050*/  S2R R0, SR_CTAID.X ;  /* 0x0000000000007919 */ /* 0x000eea0000002500 */
[----:B------:R-:W4:Y:S01]  /*0060*/  S2UR UR5, SR_CgaCtaId ;  /* 0x00000000000579c3 */ /* 0x000f220000008800 */
[----:B------:R-:W-:Y:S01]  /*0070*/  UMOV UR4, 0x400 ;  /* 0x0000040000047882 */ /* 0x000fe20000000000 */
[----:B------:R-:W-:Y:S01]  /*0080*/  ULDC.64 UR8, c[0x0][0x240] ;  /* 0x0000900000087ab9 */ /* 0x000fe20000000a00 */
[----:B-1----:R-:W-:-:S02]  /*0090*/  LOP3.LUT R3, R16, 0x3f, RZ, 0xc0, !PT ;  /* 0x0000003f10037812 */ /* 0x002fc400078ec0ff */
[----:B---3--:R-:W-:-:S03]  /*00a0*/  ISETP.GE.AND P1, PT, R0, 0x4, PT ;  /* 0x000000040000780c */ /* 0x008fc60003f26270 */
[----:B------:R-:W-:-:S04]  /*00b0*/  IMAD R2, R0, 0x40, R3 ;  /* 0x0000004000027824 */ /* 0x000fc800078e0203 */
[----:B--2---:R-:W-:-:S06]  /*00c0*/  IMAD.WIDE R8, R2, 0x4, R8 ;  /* 0x0000000402087825 */ /* 0x004fcc00078e0208 */
[----:B------:R1:W2:Y:S01]  /*00d0*/  @!P1 LDG.E R4, desc[UR6][R8.64] ;  /* 0x0000000608049981 */ /* 0x0002a2000c1e1900 */
[C---:B------:R-:W-:Y:S01]  /*00e0*/  LOP3.LUT P2, RZ, R16.reuse, 0x1f, RZ, 0xc0, !PT ;  /* 0x0000001f10ff7812 */ /* 0x040fe2000784c0ff */
[----:B----4-:R-:W-:Y:S01]  /*00f0*/  UPRMT UR4, UR5, 0x654, UR4 ;  /* 0x0000065405047896 */ /* 0x010fe20008000004 */
[----:B------:R-:W-:Y:S02]  /*0100*/  ISETP.GE.AND P3, PT, R16, 0x2, PT ;  /* 0x000000021000780c */ /* 0x000fe40003f66270 */
[----:B-1----:R-:W-:Y:S02]  /*0110*/  SHF.R.U32.HI R9, RZ, 0x3, R16 ;  /* 0x00000003ff097819 */ /* 0x002fe40000011610 */
[----:B--2---:R-:W-:-:S04]  /*0120*/  SEL R4, R4, RZ, !P1 ;  /* 0x000000ff04047207 */ /* 0x004fc80004800000 */
[----:B------:R-:W-:-:S05]  /*0130*/  FSEL R7, R4, RZ, !P1 ;  /* 0x000000ff04077208 */ /* 0x000fca0004800000 */
[----:B------:R-:W1:Y:S02]  /*0140*/  SHFL.BFLY PT, R10, R7, 0x10, 0x1f ;  /* 0x0e001f00070a7f89 */ /* 0x000e6400000e0000 */
[----:B-1----:R-:W-:Y:S01]  /*0150*/  FADD R10, R7, R10 ;  /* 0x0000000a070a7221 */ /* 0x002fe20000000000 */
[----:B------:R-:W-:-:S04]  /*0160*/  IMAD.MOV.U32 R7, RZ, RZ, RZ ;  /* 0x000000ffff077224 */ /* 0x000fc800078e00ff */
[----:B------:R-:W1:Y:S02]  /*0170*/  SHFL.BFLY PT, R11, R10, 0x8, 0x1f ;  /* 0x0d001f000a0b7f89 */ /* 0x000e6400000e0000 */
[----:B-1----:R-:W-:Y:S01]  /*0180*/  FADD R11, R10, R11 ;  /* 0x0000000b0a0b7221 */ /* 0x002fe20000000000 */
[----:B------:R-:W-:-:S04]  /*0190*/  LEA R10, R16, UR4, 0x2 ;  /* 0x00000004100a7c11 */ /* 0x000fc8000f8e10ff */
[----:B------:R-:W1:Y:S02]  /*01a0*/  SHFL.BFLY PT, R12, R11, 0x4, 0x1f ;  /* 0x0c801f000b0c7f89 */ /* 0x000e6400000e0000 */
[----:B-1----:R-:W-:-:S05]  /*01b0*/  FADD R14, R11, R12 ;  /* 0x0000000c0b0e7221 */ /* 0x002fca0000000000 */
[----:B------:R-:W1:Y:S02]  /*01c0*/  SHFL.BFLY PT, R13, R14, 0x2, 0x1f ;  /* 0x0c401f000e0d7f89 */ /* 0x000e6400000e0000 */
[----:B-1----:R-:W-:Y:S02]  /*01d0*/  FADD R15, R14, R13 ;  /* 0x0000000d0e0f7221 */ /* 0x002fe40000000000 */
[----:B------:R-:W1:Y:S03]  /*01e0*/  LDC.64 R12, c[0x0][0x220] ;  /* 0x00008800ff0c7b82 */ /* 0x000e660000000a00 */
[----:B------:R-:W2:Y:S01]  /*01f0*/  SHFL.BFLY PT, R8, R15, 0x1, 0x1f ;  /* 0x0c201f000f087f89 */ /* 0x000ea200000e0000 */
[----:B-1----:R-:W-:-:S04]  /*0200*/  IMAD.WIDE R12, R0, 0x4, R12 ;  /* 0x00000004000c7825 */ /* 0x002fc800078e020c */
[----:B--2---:R-:W-:Y:S01]  /*0210*/  FADD R17, R15, R8 ;  /* 0x000000080f117221 */ /* 0x004fe20000000000 */
[----:B------:R-:W-:Y:S01]  /*0220*/  LOP3.LUT R8, R9, 0x4, RZ, 0xc0, !PT ;  /* 0x0000000409087812 */ /* 0x000fe200078ec0ff */
[----:B------:R1:W2:Y:S04]  /*0230*/  @!P1 LDG.E.EL R7, desc[UR6][R12.64] ;  /* 0x000000060c079981 */ /* 0x0002a8000c2e1900 */
[----:B------:R-:W-:Y:S01]  /*0240*/  @!P2 STS [R8+UR4], R17 ;  /* 0x000000110800a988 */ /* 0x000fe20008000804 */
[----:B------:R-:W-:Y:S06]  /*0250*/  BAR.SYNC.DEFER_BLOCKING 0x0 ;  /* 0x0000000000007b1d */ /* 0x000fec0000010000 */
[----:B------:R-:W3:Y:S01]  /*0260*/  @!P3 LDS R6, [R10] ;  /* 0x000000000a06b984 */ /* 0x000ee20000000800 */
[----:B------:R-:W-:-:S04]  /*0270*/  LOP3.LUT R11, R16, 0x1, RZ, 0xc0, !PT ;  /* 0x00000001100b7812 */ /* 0x000fc800078ec0ff */
[----:B------:R-:W-:-:S04]  /*0280*/  ISETP.NE.U32.AND P0, PT, R11, 0x1, PT ;  /* 0x000000010b00780c */ /* 0x000fc80003f05070 */
[----:B------:R-:W-:Y:S01]  /*0290*/  ISETP.LT.AND P0, PT, R16, 0x2, P0 ;  /* 0x000000021000780c */ /* 0x000fe20000701270 */
[----:B---3--:R-:W3:Y:S02]  /*02a0*/  SHFL.BFLY PT, R9, R6, 0x1, 0x1f ;  /* 0x0c201f0006097f89 */ /* 0x008ee400000e0000 */
[----:B---3--:R-:W-:-:S10]  /*02b0*/  FADD R11, R6, R9 ;  /* 0x00000009060b7221 */ /* 0x008fd40000000000 */
[----:B------:R-:W-:Y:S01]  /*02c0*/  @P0 STS [R10], R11 ;  /* 0x0000000b0a000388 */ /* 0x000fe20000000800 */
[----:B------:R-:W-:Y:S06]  /*02d0*/  BAR.SYNC.DEFER_BLOCKING 0x0 ;  /* 0x0000000000007b1d */ /* 0x000fec0000010000 */
[----:B------:R-:W3:Y:S02]  /*02e0*/  LDS R9, [UR4] ;  /* 0x00000004ff097984 */ /* 0x000ee40008000800 */
[----:B---3--:R-:W-:-:S04]  /*02f0*/  FMUL R9, R9, 0.015625 ;  /* 0x3c80000009097820 */ /* 0x008fc80000400000 */
[----:B-1----:R-:W-:-:S04]  /*0300*/  FADD R12, R4, -R9 ;  /* 0x80000009040c7221 */ /* 0x002fc80000000000 */
[----:B------:R-:W-:-:S05]  /*0310*/  FMUL R12, R12, R12 ;  /* 0x0000000c0c0c7220 */ /* 0x000fca0000400000 */
[----:B------:R-:W-:-:S05]  /*0320*/  FSEL R12, R12, RZ, !P1 ;  /* 0x000000ff0c0c7208 */ /* 0x000fca0004800000 */
[----:B------:R-:W1:Y:S02]  /*0330*/  SHFL.BFLY PT, R13, R12, 0x10, 0x1f ;  /* 0x0e001f000c0d7f89 */ /* 0x000e6400000e0000 */
[----:B-1----:R-:W-:-:S05]  /*0340*/  FADD R13, R12, R13 ;  /* 0x0000000d0c0d7221 */ /* 0x002fca0000000000 */
[----:B------:R-:W1:Y:S02]  /*0350*/  SHFL.BFLY PT, R6, R13, 0x8, 0x1f ;  /* 0x0d001f000d067f89 */ /* 0x000e6400000e0000 */
[----:B-1----:R-:W-:-:S05]  /*0360*/  FADD R6, R13, R6 ;  /* 0x000000060d067221 */ /* 0x002fca0000000000 */
[----:B------:R-:W1:Y:S02]  /*0370*/  SHFL.BFLY PT, R11, R6, 0x4, 0x1f ;  /* 0x0c801f00060b7f89 */ /* 0x000e6400000e0000 */
[----:B-1----:R-:W-:Y:S01]  /*0380*/  FADD R11, R6, R11 ;  /* 0x0000000b060b7221 */ /* 0x002fe20000000000 */
[----:B------:R-:W-:Y:S06]  /*0390*/  BAR.SYNC.DEFER_BLOCKING 0x0 ;  /* 0x0000000000007b1d */ /* 0x000fec0000010000 */
[----:B------:R-:W1:Y:S02]  /*03a0*/  SHFL.BFLY PT, R14, R11, 0x2, 0x1f ;  /* 0x0c401f000b0e7f89 */ /* 0x000e6400000e0000 */
[----:B-1----:R-:W-:-:S05]  /*03b0*/  FADD R14, R11, R14 ;  /* 0x0000000e0b0e7221 */ /* 0x002fca0000000000 */
[----:B------:R-:W1:Y:S02]  /*03c0*/  SHFL.BFLY PT, R15, R14, 0x1, 0x1f ;  /* 0x0c201f000e0f7f89 */ /* 0x000e6400000e0000 */
[----:B-1----:R-:W-:-:S05]  /*03d0*/  FADD R15, R14, R15 ;  /* 0x0000000f0e0f7221 */ /* 0x002fca0000000000 */
[----:B------:R1:W-:Y:S01]  /*03e0*/  @!P2 STS [R8+UR4], R15 ;  /* 0x0000000f0800a988 */ /* 0x0003e20008000804 */
[----:B------:R-:W-:Y:S08]  /*03f0*/  BAR.SYNC.DEFER_BLOCKING 0x0 ;  /* 0x0000000000007b1d */ /* 0x000ff00000010000 */
[----:B-1----:R-:W1:Y:S01]  /*0400*/  LDC.64 R14, c[0x0][0x230] ;  /* 0x00008c00ff0e7b82 */ /* 0x002e620000000a00 */
[----:B------:R-:W3:Y:S04]  /*0410*/  @!P3 LDS R5, [R10] ;  /* 0x000000000a05b984 */ /* 0x000ee80000000800 */
[----:B---3--:R-:W3:Y:S02]  /*0420*/  SHFL.BFLY PT, R12, R5, 0x1, 0x1f ;  /* 0x0c201f00050c7f89 */ /* 0x008ee400000e0000 */
[----:B---3--:R-:W-:-:S05]  /*0430*/  FADD R13, R5, R12 ;  /* 0x0000000c050d7221 */ /* 0x008fca0000000000 */
[----:B------:R3:W-:Y:S01]  /*0440*/  @P0 STS [R10], R13 ;  /* 0x0000000d0a000388 */ /* 0x0007e20000000800 */
[----:B------:R-:W-:Y:S08]  /*0450*/  BAR.SYNC.DEFER_BLOCKING 0x0 ;  /* 0x0000000000007b1d */ /* 0x000ff00000010000 */
[----:B---3--:R-:W3:Y:S01]  /*0460*/  LDC.64 R12, c[0x0][0x248] ;  /* 0x00009200ff0c7b82 */ /* 0x008ee20000000a00 */
[----:B------:R-:W4:Y:S01]  /*0470*/  LDS R6, [UR4] ;  /* 0x00000004ff067984 */ /* 0x000f220008000800 */
[----:B------:R-:W-:-:S02]  /*0480*/  ULDC.64 UR4, c[0x0][0x218] ;  /* 0x0000860000047ab9 */ /* 0x000fc40000000a00 */
[----:B------:R-:W5:Y:S01]  /*0490*/  I2F.S64 R11, UR4 ;  /* 0x00000004000b7d12 */ /* 0x000f620008301400 */
[----:B------:R-:W-:Y:S01]  /*04a0*/  ULDC.64 UR4, c[0x0][0x238] ;  /* 0x00008e0000047ab9 */ /* 0x000fe20000000a00 */
[----:B----4-:R-:W-:-:S04]  /*04b0*/  FMUL R6, R6, 0.015873016789555549622 ;  /* 0x3c82082106067820 */ /* 0x010fc80000400000 */
[----:B-----5:R-:W-:Y:S02]  /*04c0*/  FMUL R6, R6, R11 ;  /* 0x0000000b06067220 */ /* 0x020fe40000400000 */
[----:B------:R-:W4:Y:S03]  /*04d0*/  LDC.64 R10, c[0x0][0x228] ;  /* 0x00008a00ff0a7b82 */ /* 0x000f260000000a00 */
[C---:B------:R-:W-:Y:S02]  /*04e0*/  FSETP.NAN.AND P2, PT, R6.reuse, R6, PT ;  /* 0x000000060600720b */ /* 0x040fe40003f48000 */
[C---:B------:R-:W-:Y:S02]  /*04f0*/  FSETP.GT.AND P0, PT, R6.reuse, 9.9999997473787516356e-05, PT ;  /* 0x38d1b7170600780b */ /* 0x040fe40003f04000 */
[----:B------:R-:W-:-:S04]  /*0500*/  FSEL R5, R6, 9.9999997473787516356e-05, P2 ;  /* 0x38d1b71706057808 */ /* 0x000fc80001000000 */
[----:B------:R-:W-:-:S04]  /*0510*/  FSEL R5, R6, R5, P0 ;  /* 0x0000000506057208 */ /* 0x000fc80000000000 */
[----:B------:R-:W2:Y:S01]  /*0520*/  MUFU.RSQ R8, R5 ;  /* 0x0000000500087308 */ /* 0x000ea20000001400 */
[----:B------:R-:W-:Y:S02]  /*0530*/  ISETP.EQ.AND P0, PT, R3, RZ, !P1 ;  /* 0x000000ff0300720c */ /* 0x000fe40004f02270 */
[C---:B------:R-:W-:Y:S02]  /*0540*/  FSETP.NEU.AND P2, PT, R6.reuse, 9.9999997473787516356e-05, PT ;  /* 0x38d1b7170600780b */ /* 0x040fe40003f4d000 */
[----:B------:R-:W-:Y:S02]  /*0550*/  FSETP.GEU.AND P3, PT, R6, 9.9999997473787516356e-05, PT ;  /* 0x38d1b7170600780b */ /* 0x000fe40003f6e000 */
[----:B------:R-:W-:Y:S01]  /*0560*/  IADD3 R6, P4, R0, UR4, RZ ;  /* 0x0000000400067c10 */ /* 0x000fe2000ff9e0ff */
[----:B--2---:R-:W-:-:S04]  /*0570*/  FMUL R7, R8, R7 ;  /* 0x0000000708077220 */ /* 0x004fc80000400000 */
[----:B------:R-:W-:Y:S01]  /*0580*/  FMUL R3, R9, R7 ;  /* 0x0000000709037220 */ /* 0x000fe20000400000 */
[----:B------:R-:W-:-:S03]  /*0590*/  SHF.R.S32.HI R5, RZ, 0x1f, R0 ;  /* 0x0000001fff057819 */ /* 0x000fc60000011400 */
[----:B------:R-:W-:Y:S01]  /*05a0*/  FFMA R19, R4, R7, -R3 ;  /* 0x0000000704137223 */ /* 0x000fe20000000803 */
[----:B------:R-:W-:Y:S01]  /*05b0*/  IADD3 R4, P5, R0, UR8, RZ ;  /* 0x0000000800047c10 */ /* 0x000fe2000ffbe0ff */
[----:B-1----:R-:W-:Y:S01]  /*05c0*/  IMAD.WIDE R14, R0, 0x4, R14 ;  /* 0x00000004000e7825 */ /* 0x002fe200078e020e */
[----:B------:R-:W-:Y:S02]  /*05d0*/  IADD3.X R7, R5, UR5, RZ, P4, !PT ;  /* 0x0000000505077c10 */ /* 0x000fe4000a7fe4ff */
[----:B------:R-:W-:Y:S01]  /*05e0*/  SEL R3, RZ, 0x1, P2 ;  /* 0x00000001ff037807 */ /* 0x000fe20001000000 */
[----:B---3--:R-:W-:Y:S01]  /*05f0*/  IMAD.WIDE R12, R2, 0x4, R12 ;  /* 0x00000004020c7825 */ /* 0x008fe200078e020c */
[----:B------:R-:W-:Y:S02]  /*0600*/  IADD3.X R5, R5, UR9, RZ, P5, !PT ;  /* 0x0000000905057c10 */ /* 0x000fe4000affe4ff */
[----:B------:R-:W-:Y:S01]  /*0610*/  SEL R17, RZ, 0x1, P3 ;  /* 0x00000001ff117807 */ /* 0x000fe20001800000 */
[----:B------:R1:W-:Y:S04]  /*0620*/  @P0 STG.E desc[UR6][R14.64], R8 ;  /* 0x000000080e000986 */ /* 0x0003e8000c101906 */
[----:B------:R1:W-:Y:S04]  /*0630*/  @P0 STG.E.U8 desc[UR6][R6.64], R3 ;  /* 0x0000000306000986 */ /* 0x0003e8000c101106 */
[----:B------:R1:W-:Y:S01]  /*0640*/  @P0 STG.E.U8 desc[UR6][R4.64], R17 ;  /* 0x0000001104000986 */ /* 0x0003e2000c101106 */
[----:B----4-:R-:W-:-:S03]  /*0650*/  IMAD.WIDE R10, R0, 0x4, R10 ;  /* 0x00000004000a7825 */ /* 0x010fc600078e020a */
[----:B------:R1:W-:Y:S01]  /*0660*/  @!P1 STG.E desc[UR6][R12.64], R19 ;  /* 0x000000130c009986 */ /* 0x0003e2000c101906 */
[----:B------:R-:W-:Y:S05]  /*0670*/  @!P0 EXIT ;  /* 0x000000000000894d */ /* 0x000fea0003800000 */
[----:B------:R-:W-:Y:S01]  /*0680*/  STG.E desc[UR6][R10.64], R9 ;  /* 0x000000090a007986 */ /* 0x000fe2000c101906 */
[----:B------:R-:W-:Y:S05]  /*0690*/  EXIT ;  /* 0x000000000000794d */ /* 0x000fea0003800000 */
.L_x_0:
[----:B------:R-:W-:-:S00]  /*06a0*/  BRA `(.L_x_0) ;  /* 0xfffffffc00fc7947 */ /* 0x000fc0000383ffff */
[----:B------:R-:W-:-:S00]  /*06b0*/  NOP ;  /* 0x0000000000007918 */ /* 0x000fc00000000000 */
        /* <DEDUP_REMOVED lines=12> */
.L_x_1:


//--------------------- .nv.global.init           --------------------------
	.section	.nv.global.init,"aw",@progbits
.nv.global.init:
	.type		_$_str,@object
	.size		_$_str,(.L_0 - _$_str)
_$_str:
        /*0000*/ 	.byte	0x5f, 0x5f, 0x43, 0x55, 0x44, 0x41, 0x5f, 0x46, 0x54, 0x5a, 0x00
.L_0:


//--------------------- .nv.shared.triton_per_fused_eq_lift_fresh_lt_maximum_mul_rsqrt_sub_var_mean_4 --------------------------
	.section	.nv.shared.triton_per_fused_eq_lift_fresh_lt_maximum_mul_rsqrt_sub_var_mean_4,"aw",@nobits
	.sectionflags	@""
	.align	16
	.zero		1024


//--------------------- .nv.constant0.triton_per_fused_eq_lift_fresh_lt_maximum_mul_rsqrt_sub_var_mean_4 --------------------------
	.section	.nv.constant0.triton_per_fused_eq_lift_fresh_lt_maximum_mul_rsqrt_sub_var_mean_4,"a",@progbits
	.sectionflags	@""
	.align	4
.nv.constant0.triton_per_fused_eq_lift_fresh_lt_maximum_mul_rsqrt_sub_var_mean_4:
	.zero		600
